//
// Generated by NVIDIA NVVM Compiler
//
// Compiler Build ID: CL-36424714
// Cuda compilation tools, release 13.0, V13.0.88
// Based on NVVM 20.0.0
//

.version 9.0
.target sm_100
.address_size 64

	// .globl	_Z15l2cache_latencyPiS_iS_

.visible .entry _Z15l2cache_latencyPiS_iS_(
	.param .u64 .ptr .align 1 _Z15l2cache_latencyPiS_iS__param_0,
	.param .u64 .ptr .align 1 _Z15l2cache_latencyPiS_iS__param_1,
	.param .u32 _Z15l2cache_latencyPiS_iS__param_2,
	.param .u64 .ptr .align 1 _Z15l2cache_latencyPiS_iS__param_3
)
{
	.reg .pred 	%p<11>;
	.reg .b32 	%r<38>;
	.reg .b64 	%rd<97>;

	ld.param.u64 	%rd33, [_Z15l2cache_latencyPiS_iS__param_0];
	ld.param.u64 	%rd31, [_Z15l2cache_latencyPiS_iS__param_1];
	ld.param.u32 	%r17, [_Z15l2cache_latencyPiS_iS__param_2];
	ld.param.u64 	%rd32, [_Z15l2cache_latencyPiS_iS__param_3];
	cvta.to.global.u64 	%rd34, %rd33;
	mov.u32 	%r1, %tid.x;
	mul.wide.u32 	%rd35, %r1, 4;
	add.s64 	%rd87, %rd34, %rd35;
	add.s64 	%rd88, %rd33, %rd35;
	setp.lt.s32 	%p1, %r17, 1;
	@%p1 bra 	$L__BB0_7;
	and.b32  	%r2, %r17, 3;
	setp.lt.u32 	%p2, %r17, 4;
	@%p2 bra 	$L__BB0_4;
	and.b32  	%r18, %r17, 2147483644;
	neg.s32 	%r34, %r18;
$L__BB0_3:
	// begin inline asm
	ld.global.cg.b32 %r19, [%rd88];
	// end inline asm
	cvt.s64.s32 	%rd42, %r19;
	mul.wide.s32 	%rd43, %r19, 4;
	add.s64 	%rd39, %rd88, %rd43;
	// begin inline asm
	ld.global.cg.b32 %r20, [%rd39];
	// end inline asm
	cvt.s64.s32 	%rd44, %r20;
	add.s64 	%rd45, %rd42, %rd44;
	mul.wide.s32 	%rd46, %r20, 4;
	add.s64 	%rd40, %rd39, %rd46;
	// begin inline asm
	ld.global.cg.b32 %r21, [%rd40];
	// end inline asm
	cvt.s64.s32 	%rd47, %r21;
	add.s64 	%rd48, %rd45, %rd47;
	mul.wide.s32 	%rd49, %r21, 4;
	add.s64 	%rd41, %rd40, %rd49;
	// begin inline asm
	ld.global.cg.b32 %r22, [%rd41];
	// end inline asm
	cvt.s64.s32 	%rd50, %r22;
	add.s64 	%rd51, %rd48, %rd50;
	shl.b64 	%rd52, %rd51, 2;
	add.s64 	%rd87, %rd87, %rd52;
	mul.wide.s32 	%rd53, %r22, 4;
	add.s64 	%rd88, %rd41, %rd53;
	add.s32 	%r34, %r34, 4;
	setp.ne.s32 	%p3, %r34, 0;
	@%p3 bra 	$L__BB0_3;
$L__BB0_4:
	setp.eq.s32 	%p4, %r2, 0;
	@%p4 bra 	$L__BB0_7;
	neg.s32 	%r35, %r2;
$L__BB0_6:
	.pragma "nounroll";
	// begin inline asm
	ld.global.cg.b32 %r23, [%rd88];
	// end inline asm
	mul.wide.s32 	%rd55, %r23, 4;
	add.s64 	%rd87, %rd87, %rd55;
	add.s64 	%rd88, %rd88, %rd55;
	add.s32 	%r35, %r35, 1;
	setp.ne.s32 	%p5, %r35, 0;
	@%p5 bra 	$L__BB0_6;
$L__BB0_7:
	setp.lt.s32 	%p6, %r17, 1;
	add.s64 	%rd96, %rd87, -1048576;
	// begin inline asm
	bar.sync 0;
mov.u32 %r24, %clock;

	// end inline asm
	@%p6 bra 	$L__BB0_14;
	add.s64 	%rd92, %rd88, -1048576;
	and.b32  	%r10, %r17, 3;
	setp.lt.u32 	%p7, %r17, 4;
	@%p7 bra 	$L__BB0_11;
	and.b32  	%r25, %r17, 2147483644;
	neg.s32 	%r36, %r25;
$L__BB0_10:
	// begin inline asm
	ld.global.cg.b32 %r26, [%rd92];
	// end inline asm
	cvt.s64.s32 	%rd61, %r26;
	mul.wide.s32 	%rd62, %r26, 4;
	add.s64 	%rd58, %rd92, %rd62;
	// begin inline asm
	ld.global.cg.b32 %r27, [%rd58];
	// end inline asm
	cvt.s64.s32 	%rd63, %r27;
	add.s64 	%rd64, %rd61, %rd63;
	mul.wide.s32 	%rd65, %r27, 4;
	add.s64 	%rd59, %rd58, %rd65;
	// begin inline asm
	ld.global.cg.b32 %r28, [%rd59];
	// end inline asm
	cvt.s64.s32 	%rd66, %r28;
	add.s64 	%rd67, %rd64, %rd66;
	mul.wide.s32 	%rd68, %r28, 4;
	add.s64 	%rd60, %rd59, %rd68;
	// begin inline asm
	ld.global.cg.b32 %r29, [%rd60];
	// end inline asm
	cvt.s64.s32 	%rd69, %r29;
	add.s64 	%rd70, %rd67, %rd69;
	shl.b64 	%rd71, %rd70, 2;
	add.s64 	%rd96, %rd96, %rd71;
	mul.wide.s32 	%rd72, %r29, 4;
	add.s64 	%rd92, %rd60, %rd72;
	add.s32 	%r36, %r36, 4;
	setp.ne.s32 	%p8, %r36, 0;
	@%p8 bra 	$L__BB0_10;
$L__BB0_11:
	setp.eq.s32 	%p9, %r10, 0;
	@%p9 bra 	$L__BB0_14;
	neg.s32 	%r37, %r10;
$L__BB0_13:
	.pragma "nounroll";
	// begin inline asm
	ld.global.cg.b32 %r30, [%rd92];
	// end inline asm
	mul.wide.s32 	%rd74, %r30, 4;
	add.s64 	%rd96, %rd96, %rd74;
	add.s64 	%rd92, %rd92, %rd74;
	add.s32 	%r37, %r37, 1;
	setp.ne.s32 	%p10, %r37, 0;
	@%p10 bra 	$L__BB0_13;
$L__BB0_14:
	cvta.to.global.u64 	%rd75, %rd31;
	cvta.to.global.u64 	%rd76, %rd32;
	// begin inline asm
	bar.sync 0;
mov.u32 %r31, %clock;

	// end inline asm
	sub.s32 	%r32, %r31, %r24;
	add.s64 	%rd78, %rd75, %rd35;
	st.global.u32 	[%rd78], %r32;
	ld.global.u32 	%r33, [%rd96];
	st.global.u32 	[%rd76], %r33;
	ret;

}


// ===== COMPILED SASS (sm_100) =====

	.target	sm_100

	.elftype	@"ET_EXEC"


//--------------------- .note.nv.tkinfo           --------------------------
	.section	.note.nv.tkinfo,"",@"SHT_NOTE"
	.sectionflags	@"SHF_NOTE_NV_TKINFO"
	.tkinfo
        /*0018*/ 	.word	0x00000002
        /*0030*/ 	.string	""
        /*0030*/ 	.string	"ptxas"
        /*0030*/ 	.string	"Cuda compilation tools, release 13.0, V13.0.88"
        /*0030*/ 	.string	"Build cuda_13.0.r13.0/compiler.36424714_0"
        /*0030*/ 	.string	"-arch sm_100 -m 64 "



//--------------------- .note.nv.cuinfo           --------------------------
	.section	.note.nv.cuinfo,"",@"SHT_NOTE"
	.sectionflags	@"SHF_NOTE_NV_CUINFO"
        /*0018*/ 	.short	0x0002
        /*001a*/ 	.short	0x0064
        /*001c*/ 	.short	0x0082
	.zero		2


//--------------------- .nv.info                  --------------------------
	.section	.nv.info,"",@"SHT_CUDA_INFO"
	.align	4


	//----- nvinfo : EIATTR_REGCOUNT
	.align		4
        /*0000*/ 	.byte	0x04, 0x2f
        /*0002*/ 	.short	(.L_1 - .L_0)
	.align		4
.L_0:
        /*0004*/ 	.word	index@(_Z15l2cache_latencyPiS_iS_)
        /*0008*/ 	.word	0x00000020


	//----- nvinfo : EIATTR_FRAME_SIZE
	.align		4
.L_1:
        /*000c*/ 	.byte	0x04, 0x11
        /*000e*/ 	.short	(.L_3 - .L_2)
	.align		4
.L_2:
        /*0010*/ 	.word	index@(_Z15l2cache_latencyPiS_iS_)
        /*0014*/ 	.word	0x00000000


	//----- nvinfo : EIATTR_MIN_STACK_SIZE
	.align		4
.L_3:
        /*0018*/ 	.byte	0x04, 0x12
        /*001a*/ 	.short	(.L_5 - .L_4)
	.align		4
.L_4:
        /*001c*/ 	.word	index@(_Z15l2cache_latencyPiS_iS_)
        /*0020*/ 	.word	0x00000000
.L_5:


//--------------------- .nv.compat                --------------------------
	.section	.nv.compat,"",@"SHT_CUDA_COMPAT_INFO"
	.align	4
        /*0000*/ 	.byte	0x02, 0x09, 0x00, 0x00, 0x02, 0x02, 0x01, 0x00, 0x02, 0x05, 0x05, 0x00, 0x03, 0x07, 0x01, 0x01
        /*0010*/ 	.byte	0x02, 0x03, 0x00, 0x00, 0x02, 0x06, 0x01, 0x00, 0x04, 0x0b, 0x08, 0x00, 0x09, 0x00, 0x00, 0x00
        /*0020*/ 	.byte	0x00, 0x00, 0x00, 0x00


//--------------------- .nv.info._Z15l2cache_latencyPiS_iS_ --------------------------
	.section	.nv.info._Z15l2cache_latencyPiS_iS_,"",@"SHT_CUDA_INFO"
	.sectionflags	@""
	.align	4


	//----- nvinfo : EIATTR_CUDA_API_VERSION
	.align		4
        /*0000*/ 	.byte	0x04, 0x37
        /*0002*/ 	.short	(.L_7 - .L_6)
.L_6:
        /*0004*/ 	.word	0x00000082


	//----- nvinfo : EIATTR_KPARAM_INFO
	.align		4
.L_7:
        /*0008*/ 	.byte	0x04, 0x17
        /*000a*/ 	.short	(.L_9 - .L_8)
.L_8:
        /*000c*/ 	.word	0x00000000
        /*0010*/ 	.short	0x0003
        /*0012*/ 	.short	0x0018
        /*0014*/ 	.byte	0x00, 0xf5, 0x21, 0x00


	//----- nvinfo : EIATTR_KPARAM_INFO
	.align		4
.L_9:
        /*0018*/ 	.byte	0x04, 0x17
        /*001a*/ 	.short	(.L_11 - .L_10)
.L_10:
        /*001c*/ 	.word	0x00000000
        /*0020*/ 	.short	0x0002
        /*0022*/ 	.short	0x0010
        /*0024*/ 	.byte	0x00, 0xf0, 0x11, 0x00


	//----- nvinfo : EIATTR_KPARAM_INFO
	.align		4
.L_11:
        /*0028*/ 	.byte	0x04, 0x17
        /*002a*/ 	.short	(.L_13 - .L_12)
.L_12:
        /*002c*/ 	.word	0x00000000
        /*0030*/ 	.short	0x0001
        /*0032*/ 	.short	0x0008
        /*0034*/ 	.byte	0x00, 0xf5, 0x21, 0x00


	//----- nvinfo : EIATTR_KPARAM_INFO
	.align		4
.L_13:
        /*0038*/ 	.byte	0x04, 0x17
        /*003a*/ 	.short	(.L_15 - .L_14)
.L_14:
        /*003c*/ 	.word	0x00000000
        /*0040*/ 	.short	0x0000
        /*0042*/ 	.short	0x0000
        /*0044*/ 	.byte	0x00, 0xf5, 0x21, 0x00


	//----- nvinfo : EIATTR_SPARSE_MMA_MASK
	.align		4
.L_15:
        /*0048*/ 	.byte	0x03, 0x50
        /*004a*/ 	.short	0x0000


	//----- nvinfo : EIATTR_MAXREG_COUNT
	.align		4
        /*004c*/ 	.byte	0x03, 0x1b
        /*004e*/ 	.short	0x00ff


	//----- nvinfo : EIATTR_NUM_BARRIERS
	.align		4
        /*0050*/ 	.byte	0x02, 0x4c
        /*0052*/ 	.byte	0x01
	.zero		1


	//----- nvinfo : EIATTR_MERCURY_ISA_VERSION
	.align		4
        /*0054*/ 	.byte	0x03, 0x5f
        /*0056*/ 	.short	0x0101


	//----- nvinfo : EIATTR_VRC_CTA_INIT_COUNT
	.align		4
        /*0058*/ 	.byte	0x02, 0x4a
	.zero		1
	.zero		1


	//----- nvinfo : EIATTR_EXIT_INSTR_OFFSETS
	.align		4
        /*005c*/ 	.byte	0x04, 0x1c
        /*005e*/ 	.short	(.L_17 - .L_16)


	//   ....[0]....
.L_16:
        /*0060*/ 	.word	0x00001510


	//----- nvinfo : EIATTR_CBANK_PARAM_SIZE
	.align		4
.L_17:
        /*0064*/ 	.byte	0x03, 0x19
        /*0066*/ 	.short	0x0020


	//----- nvinfo : EIATTR_PARAM_CBANK
	.align		4
        /*0068*/ 	.byte	0x04, 0x0a
        /*006a*/ 	.short	(.L_19 - .L_18)
	.align		4
.L_18:
        /*006c*/ 	.word	index@(.nv.constant0._Z15l2cache_latencyPiS_iS_)
        /*0070*/ 	.short	0x0380
        /*0072*/ 	.short	0x0020


	//----- nvinfo : EIATTR_SW_WAR
	.align		4
.L_19:
        /*0074*/ 	.byte	0x04, 0x36
        /*0076*/ 	.short	(.L_21 - .L_20)
.L_20:
        /*0078*/ 	.word	0x00000008
.L_21:


//--------------------- .nv.callgraph             --------------------------
	.section	.nv.callgraph,"",@"SHT_CUDA_CALLGRAPH"
	.align	4
	.sectionentsize	8
	.align		4
        /*0000*/ 	.word	0x00000000
	.align		4
        /*0004*/ 	.word	0xffffffff
	.align		4
        /*0008*/ 	.word	0x00000000
	.align		4
        /*000c*/ 	.word	0xfffffffe
	.align		4
        /*0010*/ 	.word	0x00000000
	.align		4
        /*0014*/ 	.word	0xfffffffd
	.align		4
        /*0018*/ 	.word	0x00000000
	.align		4
        /*001c*/ 	.word	0xfffffffc


//--------------------- .text._Z15l2cache_latencyPiS_iS_ --------------------------
	.section	.text._Z15l2cache_latencyPiS_iS_,"ax",@progbits
	.align	128
        .global         _Z15l2cache_latencyPiS_iS_
        .type           _Z15l2cache_latencyPiS_iS_,@function
        .size           _Z15l2cache_latencyPiS_iS_,(.L_x_15 - _Z15l2cache_latencyPiS_iS_)
        .other          _Z15l2cache_latencyPiS_iS_,@"STO_CUDA_ENTRY STV_DEFAULT"
_Z15l2cache_latencyPiS_iS_:
.text._Z15l2cache_latencyPiS_iS_:
[----:B------:R-:W-:Y:S01]  /*0000*/  LDC R1, c[0x0][0x37c] ;  /* 0x0000df00ff017b82 */ /* 0x000fe20000000800 */
[----:B------:R-:W0:Y:S01]  /*0010*/  S2R R0, SR_TID.X ;  /* 0x0000000000007919 */ /* 0x000e220000002100 */
[----:B------:R-:W1:Y:S06]  /*0020*/  LDCU UR6, c[0x0][0x390] ;  /* 0x00007200ff0677ac */ /* 0x000e6c0008000800 */
[----:B------:R-:W0:Y:S01]  /*0030*/  LDC.64 R2, c[0x0][0x380] ;  /* 0x0000e000ff027b82 */ /* 0x000e220000000a00 */
[----:B------:R-:W2:Y:S01]  /*0040*/  LDCU.64 UR8, c[0x0][0x358] ;  /* 0x00006b00ff0877ac */ /* 0x000ea20008000a00 */
[----:B-1----:R-:W-:Y:S01]  /*0050*/  UISETP.GE.AND UP1, UPT, UR6, 0x1, UPT ;  /* 0x000000010600788c */ /* 0x002fe2000bf26270 */
[----:B0-----:R-:W-:-:S04]  /*0060*/  IMAD.WIDE.U32 R2, R0, 0x4, R2 ;  /* 0x0000000400027825 */ /* 0x001fc800078e0002 */
[----:B------:R-:W-:Y:S02]  /*0070*/  IMAD.MOV.U32 R20, RZ, RZ, R2 ;  /* 0x000000ffff147224 */ /* 0x000fe400078e0002 */
[----:B------:R-:W-:Y:S02]  /*0080*/  IMAD.MOV.U32 R15, RZ, RZ, R3 ;  /* 0x000000ffff0f7224 */ /* 0x000fe400078e0003 */
[----:B--2---:R-:W-:Y:S05]  /*0090*/  BRA.U !UP1, `(.L_x_0) ;  /* 0x00000009096c7547 */ /* 0x004fea000b800000 */
[----:B------:R-:W-:Y:S02]  /*00a0*/  UISETP.GE.U32.AND UP0, UPT, UR6, 0x4, UPT ;  /* 0x000000040600788c */ /* 0x000fe4000bf06070 */
[----:B------:R-:W-:-:S07]  /*00b0*/  ULOP3.LUT UR4, UR6, 0x3, URZ, 0xc0, !UPT ;  /* 0x0000000306047892 */ /* 0x000fce000f8ec0ff */
[----:B------:R-:W-:Y:S05]  /*00c0*/  BRA.U !UP0, `(.L_x_1) ;  /* 0x0000000908347547 */ /* 0x000fea000b800000 */
[----:B------:R-:W-:-:S04]  /*00d0*/  ULOP3.LUT UR5, UR6, 0x7ffffffc, URZ, 0xc0, !UPT ;  /* 0x7ffffffc06057892 */ /* 0x000fc8000f8ec0ff */
[----:B------:R-:W-:-:S04]  /*00e0*/  UIADD3 UR5, UPT, UPT, -UR5, URZ, URZ ;  /* 0x000000ff05057290 */ /* 0x000fc8000fffe1ff */
[----:B------:R-:W-:-:S09]  /*00f0*/  UISETP.GE.AND UP0, UPT, UR5, URZ, UPT ;  /* 0x000000ff0500728c */ /* 0x000fd2000bf06270 */
[----:B------:R-:W-:Y:S05]  /*0100*/  BRA.U UP0, `(.L_x_2) ;  /* 0x0000000500d47547 */ /* 0x000fea000b800000 */
[----:B------:R-:W-:Y:S02]  /*0110*/  UIADD3 UR7, UPT, UPT, -UR5, URZ, URZ ;  /* 0x000000ff05077290 */ /* 0x000fe4000fffe1ff */
[----:B------:R-:W-:Y:S02]  /*0120*/  UPLOP3.LUT UP0, UPT, UPT, UPT, UPT, 0x80, 0x8 ;  /* 0x000000000008789c */ /* 0x000fe40003f0f070 */
[----:B------:R-:W-:-:S09]  /*0130*/  UISETP.GT.AND UP2, UPT, UR7, 0xc, UPT ;  /* 0x0000000c0700788c */ /* 0x000fd2000bf44270 */
[----:B------:R-:W-:Y:S05]  /*0140*/  BRA.U !UP2, `(.L_x_3) ;  /* 0x000000050a207547 */ /* 0x000fea000b800000 */
[----:B------:R-:W-:-:S11]  /*0150*/  UPLOP3.LUT UP0, UPT, UPT, UPT, UPT, 0x40, 0x4 ;  /* 0x000000000004789c */ /* 0x000fd60003f0e870 */
.L_x_4:
[----:B------:R-:W2:Y:S02]  /*0160*/  LDG.E.STRONG.GPU R17, desc[UR8][R2.64] ;  /* 0x0000000802117981 */ /* 0x000ea4000c1ef900 */
[----:B--2---:R-:W-:-:S05]  /*0170*/  IMAD.WIDE R4, R17, 0x4, R2 ;  /* 0x0000000411047825 */ /* 0x004fca00078e0202 */
        /* <DEDUP_REMOVED lines=26> */
[----:B------:R-:W2:Y:S01]  /*0320*/  LDG.E.STRONG.GPU R3, desc[UR8][R10.64] ;  /* 0x000000080a037981 */ /* 0x000ea2000c1ef900 */
[----:B------:R-:W-:Y:S02]  /*0330*/  SHF.R.S32.HI R2, RZ, 0x1f, R17 ;  /* 0x0000001fff027819 */ /* 0x000fe40000011411 */
[--C-:B------:R-:W-:Y:S02]  /*0340*/  IADD3 R17, P0, P1, R14, R17, R25.reuse ;  /* 0x000000110e117210 */ /* 0x100fe4000791e019 */
[----:B------:R-:W-:Y:S02]  /*0350*/  SHF.R.S32.HI R25, RZ, 0x1f, R25 ;  /* 0x0000001fff197819 */ /* 0x000fe40000011419 */
[----:B------:R-:W-:Y:S02]  /*0360*/  SHF.R.S32.HI R14, RZ, 0x1f, R14 ;  /* 0x0000001fff0e7819 */ /* 0x000fe4000001140e */
[----:B------:R-:W-:Y:S02]  /*0370*/  SHF.R.S32.HI R4, RZ, 0x1f, R26 ;  /* 0x0000001fff047819 */ /* 0x000fe4000001141a */
[----:B------:R-:W-:-:S02]  /*0380*/  IADD3.X R25, PT, PT, R14, R2, R25, P0, P1 ;  /* 0x000000020e197210 */ /* 0x000fc400007e2419 */
[--C-:B------:R-:W-:Y:S02]  /*0390*/  IADD3 R8, P1, P2, R21, R26, R16.reuse ;  /* 0x0000001a15087210 */ /* 0x100fe40007a3e010 */
[----:B------:R-:W-:Y:S01]  /*03a0*/  SHF.R.S32.HI R7, RZ, 0x1f, R16 ;  /* 0x0000001fff077819 */ /* 0x000fe20000011410 */
[----:B--2---:R-:W-:-:S05]  /*03b0*/  IMAD.WIDE R12, R3, 0x4, R10 ;  /* 0x00000004030c7825 */ /* 0x004fca00078e020a */
[----:B------:R-:W2:Y:S01]  /*03c0*/  LDG.E.STRONG.GPU R5, desc[UR8][R12.64] ;  /* 0x000000080c057981 */ /* 0x000ea2000c1ef900 */
[----:B------:R-:W-:Y:S01]  /*03d0*/  SHF.R.S32.HI R21, RZ, 0x1f, R21 ;  /* 0x0000001fff157819 */ /* 0x000fe20000011415 */
[----:B------:R-:W-:Y:S01]  /*03e0*/  UIADD3 UR5, UPT, UPT, UR5, 0x10, URZ ;  /* 0x0000001005057890 */ /* 0x000fe2000fffe0ff */
[C---:B------:R-:W-:Y:S02]  /*03f0*/  IADD3 R2, P0, PT, R24.reuse, R17, RZ ;  /* 0x0000001118027210 */ /* 0x040fe40007f1e0ff */
[----:B------:R-:W-:Y:S01]  /*0400*/  IADD3.X R10, PT, PT, R21, R4, R7, P1, P2 ;  /* 0x00000004150a7210 */ /* 0x000fe20000fe4407 */
[----:B------:R-:W-:Y:S01]  /*0410*/  UISETP.GE.AND UP2, UPT, UR5, -0xc, UPT ;  /* 0xfffffff40500788c */ /* 0x000fe2000bf46270 */
[----:B------:R-:W-:Y:S02]  /*0420*/  LEA.HI.X.SX32 R24, R24, R25, 0x1, P0 ;  /* 0x0000001918187211 */ /* 0x000fe400000f0eff */
[----:B------:R-:W-:Y:S02]  /*0430*/  IADD3 R8, P1, PT, R23, R8, RZ ;  /* 0x0000000817087210 */ /* 0x000fe40007f3e0ff */
[----:B------:R-:W-:-:S02]  /*0440*/  IADD3 R6, P2, P3, R19, R22, R18 ;  /* 0x0000001613067210 */ /* 0x000fc40007b5e012 */
[C---:B------:R-:W-:Y:S02]  /*0450*/  LEA R9, P0, R2.reuse, R20, 0x2 ;  /* 0x0000001402097211 */ /* 0x040fe400078010ff */
[----:B------:R-:W-:Y:S02]  /*0460*/  SHF.R.S32.HI R4, RZ, 0x1f, R22 ;  /* 0x0000001fff047819 */ /* 0x000fe40000011416 */
[----:B------:R-:W-:Y:S02]  /*0470*/  SHF.R.S32.HI R7, RZ, 0x1f, R18 ;  /* 0x0000001fff077819 */ /* 0x000fe40000011412 */
[----:B------:R-:W-:Y:S02]  /*0480*/  SHF.R.S32.HI R19, RZ, 0x1f, R19 ;  /* 0x0000001fff137819 */ /* 0x000fe40000011413 */
[----:B------:R-:W-:Y:S02]  /*0490*/  LEA.HI.X.SX32 R23, R23, R10, 0x1, P1 ;  /* 0x0000000a17177211 */ /* 0x000fe400008f0eff */
[----:B------:R-:W-:-:S02]  /*04a0*/  LEA.HI.X R2, R2, R15, R24, 0x2, P0 ;  /* 0x0000000f02027211 */ /* 0x000fc400000f1418 */
[----:B------:R-:W-:Y:S02]  /*04b0*/  IADD3.X R4, PT, PT, R19, R4, R7, P2, P3 ;  /* 0x0000000413047210 */ /* 0x000fe400017e6407 */
[C---:B------:R-:W-:Y:S02]  /*04c0*/  IADD3 R6, P1, PT, R27.reuse, R6, RZ ;  /* 0x000000061b067210 */ /* 0x040fe40007f3e0ff */
[C---:B------:R-:W-:Y:S02]  /*04d0*/  LEA R9, P0, R8.reuse, R9, 0x2 ;  /* 0x0000000908097211 */ /* 0x040fe400078010ff */
[----:B------:R-:W-:Y:S02]  /*04e0*/  LEA.HI.X.SX32 R27, R27, R4, 0x1, P1 ;  /* 0x000000041b1b7211 */ /* 0x000fe400008f0eff */
[----:B------:R-:W-:Y:S02]  /*04f0*/  LEA.HI.X R8, R8, R2, R23, 0x2, P0 ;  /* 0x0000000208087211 */ /* 0x000fe400000f1417 */
[----:B------:R-:W-:-:S02]  /*0500*/  IADD3 R4, P2, P3, R3, R29, R28 ;  /* 0x0000001d03047210 */ /* 0x000fc40007b5e01c */
[----:B------:R-:W-:Y:S02]  /*0510*/  SHF.R.S32.HI R2, RZ, 0x1f, R29 ;  /* 0x0000001fff027819 */ /* 0x000fe4000001141d */
[----:B------:R-:W-:Y:S02]  /*0520*/  SHF.R.S32.HI R7, RZ, 0x1f, R28 ;  /* 0x0000001fff077819 */ /* 0x000fe4000001141c */
[----:B------:R-:W-:Y:S02]  /*0530*/  SHF.R.S32.HI R3, RZ, 0x1f, R3 ;  /* 0x0000001fff037819 */ /* 0x000fe40000011403 */
[C---:B------:R-:W-:Y:S02]  /*0540*/  LEA R20, P1, R6.reuse, R9, 0x2 ;  /* 0x0000000906147211 */ /* 0x040fe400078210ff */
[----:B------:R-:W-:Y:S02]  /*0550*/  IADD3.X R2, PT, PT, R3, R2, R7, P2, P3 ;  /* 0x0000000203027210 */ /* 0x000fe400017e6407 */
[----:B------:R-:W-:-:S02]  /*0560*/  LEA.HI.X R6, R6, R8, R27, 0x2, P1 ;  /* 0x0000000806067211 */ /* 0x000fc400008f141b */
[----:B--2---:R-:W-:-:S04]  /*0570*/  IADD3 R15, P0, PT, R5, R4, RZ ;  /* 0x00000004050f7210 */ /* 0x004fc80007f1e0ff */
[----:B------:R-:W-:Y:S02]  /*0580*/  LEA R20, P1, R15, R20, 0x2 ;  /* 0x000000140f147211 */ /* 0x000fe400078210ff */
[C---:B------:R-:W-:Y:S01]  /*0590*/  LEA.HI.X.SX32 R4, R5.reuse, R2, 0x1, P0 ;  /* 0x0000000205047211 */ /* 0x040fe200000f0eff */
[----:B------:R-:W-:-:S03]  /*05a0*/  IMAD.WIDE R2, R5, 0x4, R12 ;  /* 0x0000000405027825 */ /* 0x000fc600078e020c */
[----:B------:R-:W-:Y:S01]  /*05b0*/  LEA.HI.X R15, R15, R6, R4, 0x2, P1 ;  /* 0x000000060f0f7211 */ /* 0x000fe200008f1404 */
[----:B------:R-:W-:Y:S06]  /*05c0*/  BRA.U !UP2, `(.L_x_4) ;  /* 0xfffffff90ae47547 */ /* 0x000fec000b83ffff */
.L_x_3:
[----:B------:R-:W-:-:S04]  /*05d0*/  UIADD3 UR7, UPT, UPT, -UR5, URZ, URZ ;  /* 0x000000ff05077290 */ /* 0x000fc8000fffe1ff */
[----:B------:R-:W-:-:S09]  /*05e0*/  UISETP.GT.AND UP2, UPT, UR7, 0x4, UPT ;  /* 0x000000040700788c */ /* 0x000fd2000bf44270 */
[----:B------:R-:W-:Y:S05]  /*05f0*/  BRA.U !UP2, `(.L_x_5) ;  /* 0x000000010a907547 */ /* 0x000fea000b800000 */
        /* <DEDUP_REMOVED lines=13> */
[--C-:B------:R-:W-:Y:S02]  /*06d0*/  IADD3 R6, P0, P1, R21, R19, R14.reuse ;  /* 0x0000001315067210 */ /* 0x100fe4000791e00e */
[----:B------:R-:W-:Y:S02]  /*06e0*/  SHF.R.S32.HI R4, RZ, 0x1f, R19 ;  /* 0x0000001fff047819 */ /* 0x000fe40000011413 */
[----:B------:R-:W-:Y:S02]  /*06f0*/  SHF.R.S32.HI R7, RZ, 0x1f, R14 ;  /* 0x0000001fff077819 */ /* 0x000fe4000001140e */
[----:B------:R-:W-:Y:S01]  /*0700*/  SHF.R.S32.HI R21, RZ, 0x1f, R21 ;  /* 0x0000001fff157819 */ /* 0x000fe20000011415 */
[----:B--2---:R-:W-:-:S05]  /*0710*/  IMAD.WIDE R2, R27, 0x4, R16 ;  /* 0x000000041b027825 */ /* 0x004fca00078e0210 */
[----:B------:R-:W2:Y:S01]  /*0720*/  LDG.E.STRONG.GPU R5, desc[UR8][R2.64] ;  /* 0x0000000802057981 */ /* 0x000ea2000c1ef900 */
[----:B------:R-:W-:Y:S01]  /*0730*/  IADD3.X R4, PT, PT, R21, R4, R7, P0, P1 ;  /* 0x0000000415047210 */ /* 0x000fe200007e2407 */
[----:B------:R-:W-:Y:S01]  /*0740*/  UPLOP3.LUT UP0, UPT, UPT, UPT, UPT, 0x40, 0x4 ;  /* 0x000000000004789c */ /* 0x000fe20003f0e870 */
[----:B------:R-:W-:Y:S01]  /*0750*/  IADD3 R8, P0, PT, R23, R6, RZ ;  /* 0x0000000617087210 */ /* 0x000fe20007f1e0ff */
[----:B------:R-:W-:Y:S01]  /*0760*/  UIADD3 UR5, UPT, UPT, UR5, 0x8, URZ ;  /* 0x0000000805057890 */ /* 0x000fe2000fffe0ff */
[--C-:B------:R-:W-:Y:S02]  /*0770*/  IADD3 R6, P2, P3, R27, R25, R18.reuse ;  /* 0x000000191b067210 */ /* 0x100fe40007b5e012 */
[----:B------:R-:W-:Y:S02]  /*0780*/  LEA.HI.X.SX32 R23, R23, R4, 0x1, P0 ;  /* 0x0000000417177211 */ /* 0x000fe400000f0eff */
[----:B------:R-:W-:Y:S02]  /*0790*/  SHF.R.S32.HI R4, RZ, 0x1f, R25 ;  /* 0x0000001fff047819 */ /* 0x000fe40000011419 */
[----:B------:R-:W-:-:S02]  /*07a0*/  SHF.R.S32.HI R7, RZ, 0x1f, R18 ;  /* 0x0000001fff077819 */ /* 0x000fc40000011412 */
[----:B------:R-:W-:Y:S02]  /*07b0*/  SHF.R.S32.HI R27, RZ, 0x1f, R27 ;  /* 0x0000001fff1b7819 */ /* 0x000fe4000001141b */
[C---:B------:R-:W-:Y:S02]  /*07c0*/  LEA R9, P1, R8.reuse, R20, 0x2 ;  /* 0x0000001408097211 */ /* 0x040fe400078210ff */
[----:B------:R-:W-:Y:S02]  /*07d0*/  IADD3.X R4, PT, PT, R27, R4, R7, P2, P3 ;  /* 0x000000041b047210 */ /* 0x000fe400017e6407 */
[----:B------:R-:W-:Y:S02]  /*07e0*/  LEA.HI.X R8, R8, R15, R23, 0x2, P1 ;  /* 0x0000000f08087211 */ /* 0x000fe400008f1417 */
[C---:B--2---:R-:W-:Y:S01]  /*07f0*/  IADD3 R6, P0, PT, R5.reuse, R6, RZ ;  /* 0x0000000605067210 */ /* 0x044fe20007f1e0ff */
[----:B------:R-:W-:-:S03]  /*0800*/  IMAD.WIDE R2, R5, 0x4, R2 ;  /* 0x0000000405027825 */ /* 0x000fc600078e0202 */
[----:B------:R-:W-:Y:S02]  /*0810*/  LEA R20, P1, R6, R9, 0x2 ;  /* 0x0000000906147211 */ /* 0x000fe400078210ff */
[----:B------:R-:W-:-:S04]  /*0820*/  LEA.HI.X.SX32 R15, R5, R4, 0x1, P0 ;  /* 0x00000004050f7211 */ /* 0x000fc800000f0eff */
[----:B------:R-:W-:-:S07]  /*0830*/  LEA.HI.X R15, R6, R8, R15, 0x2, P1 ;  /* 0x00000008060f7211 */ /* 0x000fce00008f140f */
.L_x_5:
[----:B------:R-:W-:-:S09]  /*0840*/  UISETP.NE.OR UP0, UPT, UR5, URZ, UP0 ;  /* 0x000000ff0500728c */ /* 0x000fd20008705670 */
[----:B------:R-:W-:Y:S05]  /*0850*/  BRA.U !UP0, `(.L_x_1) ;  /* 0x0000000108507547 */ /* 0x000fea000b800000 */
.L_x_2:
[----:B------:R-:W2:Y:S02]  /*0860*/  LDG.E.STRONG.GPU R11, desc[UR8][R2.64] ;  /* 0x00000008020b7981 */ /* 0x000ea4000c1ef900 */
[----:B--2---:R-:W-:-:S05]  /*0870*/  IMAD.WIDE R6, R11, 0x4, R2 ;  /* 0x000000040b067825 */ /* 0x004fca00078e0202 */
[----:B------:R-:W2:Y:S02]  /*0880*/  LDG.E.STRONG.GPU R10, desc[UR8][R6.64] ;  /* 0x00000008060a7981 */ /* 0x000ea4000c1ef900 */
[----:B--2---:R-:W-:-:S05]  /*0890*/  IMAD.WIDE R8, R10, 0x4, R6 ;  /* 0x000000040a087825 */ /* 0x004fca00078e0206 */
[----:B------:R-:W2:Y:S01]  /*08a0*/  LDG.E.STRONG.GPU R13, desc[UR8][R8.64] ;  /* 0x00000008080d7981 */ /* 0x000ea2000c1ef900 */
[----:B------:R-:W-:Y:S01]  /*08b0*/  UIADD3 UR5, UPT, UPT, UR5, 0x4, URZ ;  /* 0x0000000405057890 */ /* 0x000fe2000fffe0ff */
[----:B--2---:R-:W-:-:S05]  /*08c0*/  IMAD.WIDE R4, R13, 0x4, R8 ;  /* 0x000000040d047825 */ /* 0x004fca00078e0208 */
[----:B------:R-:W2:Y:S01]  /*08d0*/  LDG.E.STRONG.GPU R17, desc[UR8][R4.64] ;  /* 0x0000000804117981 */ /* 0x000ea2000c1ef900 */
[----:B------:R-:W-:Y:S01]  /*08e0*/  SHF.R.S32.HI R12, RZ, 0x1f, R11 ;  /* 0x0000001fff0c7819 */ /* 0x000fe2000001140b */
[----:B------:R-:W-:Y:S01]  /*08f0*/  UISETP.NE.AND UP0, UPT, UR5, URZ, UPT ;  /* 0x000000ff0500728c */ /* 0x000fe2000bf05270 */
[--C-:B------:R-:W-:Y:S02]  /*0900*/  IADD3 R14, P0, P1, R13, R11, R10.reuse ;  /* 0x0000000b0d0e7210 */ /* 0x100fe4000791e00a */
[----:B------:R-:W-:Y:S02]  /*0910*/  SHF.R.S32.HI R11, RZ, 0x1f, R10 ;  /* 0x0000001fff0b7819 */ /* 0x000fe4000001140a */
[----:B------:R-:W-:-:S04]  /*0920*/  SHF.R.S32.HI R13, RZ, 0x1f, R13 ;  /* 0x0000001fff0d7819 */ /* 0x000fc8000001140d */
[----:B------:R-:W-:Y:S02]  /*0930*/  IADD3.X R6, PT, PT, R13, R12, R11, P0, P1 ;  /* 0x0000000c0d067210 */ /* 0x000fe400007e240b */
[C---:B--2---:R-:W-:Y:S01]  /*0940*/  IADD3 R10, P2, PT, R17.reuse, R14, RZ ;  /* 0x0000000e110a7210 */ /* 0x044fe20007f5e0ff */
[----:B------:R-:W-:-:S03]  /*0950*/  IMAD.WIDE R2, R17, 0x4, R4 ;  /* 0x0000000411027825 */ /* 0x000fc600078e0204 */
[----:B------:R-:W-:Y:S02]  /*0960*/  LEA R20, P0, R10, R20, 0x2 ;  /* 0x000000140a147211 */ /* 0x000fe400078010ff */
[----:B------:R-:W-:-:S04]  /*0970*/  LEA.HI.X.SX32 R6, R17, R6, 0x1, P2 ;  /* 0x0000000611067211 */ /* 0x000fc800010f0eff */
[----:B------:R-:W-:Y:S01]  /*0980*/  LEA.HI.X R15, R10, R15, R6, 0x2, P0 ;  /* 0x0000000f0a0f7211 */ /* 0x000fe200000f1406 */
[----:B------:R-:W-:Y:S06]  /*0990*/  BRA.U UP0, `(.L_x_2) ;  /* 0xfffffffd00b07547 */ /* 0x000fec000b83ffff */
.L_x_1:
[----:B------:R-:W-:-:S09]  /*09a0*/  UISETP.NE.AND UP0, UPT, UR4, URZ, UPT ;  /* 0x000000ff0400728c */ /* 0x000fd2000bf05270 */
[----:B------:R-:W-:Y:S05]  /*09b0*/  BRA.U !UP0, `(.L_x_0) ;  /* 0x0000000108247547 */ /* 0x000fea000b800000 */
[----:B------:R-:W-:-:S12]  /*09c0*/  UIADD3 UR4, UPT, UPT, -UR4, URZ, URZ ;  /* 0x000000ff04047290 */ /* 0x000fd8000fffe1ff */
.L_x_6:
[----:B------:R-:W2:Y:S01]  /*09d0*/  LDG.E.STRONG.GPU R5, desc[UR8][R2.64] ;  /* 0x0000000802057981 */ /* 0x000ea2000c1ef900 */
[----:B------:R-:W-:Y:S01]  /*09e0*/  UIADD3 UR4, UPT, UPT, UR4, 0x1, URZ ;  /* 0x0000000104047890 */ /* 0x000fe2000fffe0ff */
[----:B------:R-:W-:-:S03]  /*09f0*/  IMAD.MOV.U32 R14, RZ, RZ, R20 ;  /* 0x000000ffff0e7224 */ /* 0x000fc600078e0014 */
[----:B------:R-:W-:Y:S01]  /*0a00*/  UISETP.NE.AND UP0, UPT, UR4, URZ, UPT ;  /* 0x000000ff0400728c */ /* 0x000fe2000bf05270 */
[----:B--2---:R-:W-:-:S04]  /*0a10*/  IMAD.WIDE R14, R5, 0x4, R14 ;  /* 0x00000004050e7825 */ /* 0x004fc800078e020e */
[----:B------:R-:W-:-:S04]  /*0a20*/  IMAD.WIDE R2, R5, 0x4, R2 ;  /* 0x0000000405027825 */ /* 0x000fc800078e0202 */
[----:B------:R-:W-:Y:S01]  /*0a30*/  IMAD.MOV.U32 R20, RZ, RZ, R14 ;  /* 0x000000ffff147224 */ /* 0x000fe200078e000e */
[----:B------:R-:W-:Y:S06]  /*0a40*/  BRA.U UP0, `(.L_x_6) ;  /* 0xfffffffd00e07547 */ /* 0x000fec000b83ffff */
.L_x_0:
[----:B------:R-:W-:Y:S01]  /*0a50*/  BAR.SYNC.DEFER_BLOCKING 0x0 ;  /* 0x0000000000007b1d */ /* 0x000fe20000010000 */
[----:B------:R-:W-:-:S04]  /*0a60*/  IADD3 R14, P0, PT, R20, -0x100000, RZ ;  /* 0xfff00000140e7810 */ /* 0x000fc80007f1e0ff */
[----:B------:R-:W-:-:S03]  /*0a70*/  IADD3.X R19, PT, PT, R15, -0x1, RZ, P0, !PT ;  /* 0xffffffff0f137810 */ /* 0x000fc600007fe4ff */
[----:B------:R-:W0:Y:S01]  /*0a80*/  S2UR UR7, SR_CLOCKLO ;  /* 0x00000000000779c3 */ /* 0x000e220000005000 */
[----:B------:R-:W-:Y:S05]  /*0a90*/  BRA.U !UP1, `(.L_x_7) ;  /* 0x0000000909747547 */ /* 0x000fea000b800000 */
[----:B------:R-:W-:Y:S01]  /*0aa0*/  UISETP.GE.U32.AND UP0, UPT, UR6, 0x4, UPT ;  /* 0x000000040600788c */ /* 0x000fe2000bf06070 */
[----:B------:R-:W-:Y:S01]  /*0ab0*/  IADD3 R2, P0, PT, R2, -0x100000, RZ ;  /* 0xfff0000002027810 */ /* 0x000fe20007f1e0ff */
[----:B------:R-:W-:-:S03]  /*0ac0*/  ULOP3.LUT UR5, UR6, 0x3, URZ, 0xc0, !UPT ;  /* 0x0000000306057892 */ /* 0x000fc6000f8ec0ff */
[----:B------:R-:W-:-:S04]  /*0ad0*/  IADD3.X R3, PT, PT, R3, -0x1, RZ, P0, !PT ;  /* 0xffffffff03037810 */ /* 0x000fc800007fe4ff */
        /* <DEDUP_REMOVED lines=10> */
.L_x_11:
        /* <DEDUP_REMOVED lines=71> */
.L_x_10:
        /* <DEDUP_REMOVED lines=39> */
.L_x_12:
[----:B------:R-:W-:-:S09]  /*1260*/  UISETP.NE.OR UP0, UPT, UR4, URZ, UP0 ;  /* 0x000000ff0400728c */ /* 0x000fd20008705670 */
[----:B------:R-:W-:Y:S05]  /*1270*/  BRA.U !UP0, `(.L_x_8) ;  /* 0x0000000108507547 */ /* 0x000fea000b800000 */
.L_x_9:
        /* <DEDUP_REMOVED lines=20> */
.L_x_8:
[----:B------:R-:W-:-:S09]  /*13c0*/  UISETP.NE.AND UP0, UPT, UR5, URZ, UPT ;  /* 0x000000ff0500728c */ /* 0x000fd2000bf05270 */
[----:B------:R-:W-:Y:S05]  /*13d0*/  BRA.U !UP0, `(.L_x_7) ;  /* 0x0000000108247547 */ /* 0x000fea000b800000 */
[----:B------:R-:W-:-:S12]  /*13e0*/  UIADD3 UR4, UPT, UPT, -UR5, URZ, URZ ;  /* 0x000000ff05047290 */ /* 0x000fd8000fffe1ff */
.L_x_13:
        /* <DEDUP_REMOVED lines=8> */
.L_x_7:
[----:B------:R-:W-:Y:S01]  /*1470*/  BAR.SYNC.DEFER_BLOCKING 0x0 ;  /* 0x0000000000007b1d */ /* 0x000fe20000010000 */
[----:B------:R-:W-:Y:S01]  /*1480*/  IMAD.MOV.U32 R15, RZ, RZ, R19 ;  /* 0x000000ffff0f7224 */ /* 0x000fe200078e0013 */
[----:B------:R-:W-:-:S06]  /*1490*/  CS2R.32 R7, SR_CLOCKLO ;  /* 0x0000000000077805 */ /* 0x000fcc0000005000 */
[----:B------:R-:W1:Y:S01]  /*14a0*/  LDC.64 R2, c[0x0][0x388] ;  /* 0x0000e200ff027b82 */ /* 0x000e620000000a00 */
[----:B0-----:R-:W-:Y:S02]  /*14b0*/  VIADD R7, R7, -UR7 ;  /* 0x8000000707077c36 */ /* 0x001fe40008000000 */
[----:B-1----:R-:W-:-:S05]  /*14c0*/  IMAD.WIDE.U32 R2, R0, 0x4, R2 ;  /* 0x0000000400027825 */ /* 0x002fca00078e0002 */
[----:B------:R-:W-:Y:S04]  /*14d0*/  STG.E desc[UR8][R2.64], R7 ;  /* 0x0000000702007986 */ /* 0x000fe8000c101908 */
[----:B------:R-:W2:Y:S01]  /*14e0*/  LDG.E R15, desc[UR8][R14.64] ;  /* 0x000000080e0f7981 */ /* 0x000ea2000c1e1900 */
[----:B------:R-:W2:Y:S03]  /*14f0*/  LDC.64 R4, c[0x0][0x398] ;  /* 0x0000e600ff047b82 */ /* 0x000ea60000000a00 */
[----:B--2---:R-:W-:Y:S01]  /*1500*/  STG.E desc[UR8][R4.64], R15 ;  /* 0x0000000f04007986 */ /* 0x004fe2000c101908 */
[----:B------:R-:W-:Y:S05]  /*1510*/  EXIT ;  /* 0x000000000000794d */ /* 0x000fea0003800000 */
.L_x_14:
[----:B------:R-:W-:-:S00]  /*1520*/  BRA `(.L_x_14) ;  /* 0xfffffffc00fc7947 */ /* 0x000fc0000383ffff */
[----:B------:R-:W-:-:S00]  /*1530*/  NOP ;  /* 0x0000000000007918 */ /* 0x000fc00000000000 */
        /* <DEDUP_REMOVED lines=12> */
.L_x_15:


//--------------------- .nv.shared.reserved.0     --------------------------
	.section	.nv.shared.reserved.0,"aw",@nobits
	.weak		__nv_reservedSMEM_offset_0_alias
	.size		__nv_reservedSMEM_offset_0_alias, 0, 64
	.other		__nv_reservedSMEM_offset_0_alias,@"STO_CUDA_RESERVED_SHARED STV_DEFAULT"
__nv_reservedSMEM_offset_0_alias:
	.zero		0
	.zero		64


//--------------------- .nv.constant0._Z15l2cache_latencyPiS_iS_ --------------------------
	.section	.nv.constant0._Z15l2cache_latencyPiS_iS_,"a",@progbits
	.sectionflags	@""
	.align	4
.nv.constant0._Z15l2cache_latencyPiS_iS_:
	.zero		928


//--------------------- SYMBOLS --------------------------

	.type		.nv.reservedSmem.offset0,@object
	.size		.nv.reservedSmem.offset0,0x4
